//
// Generated by NVIDIA NVVM Compiler
//
// Compiler Build ID: CL-36424714
// Cuda compilation tools, release 13.0, V13.0.88
// Based on NVVM 20.0.0
//

.version 9.0
.target sm_100
.address_size 64

	// .globl	_Z10add_arraysPiS_S_i
.extern .func  (.param .b32 func_retval0) vprintf
(
	.param .b64 vprintf_param_0,
	.param .b64 vprintf_param_1
)
;
.global .align 1 .b8 $str[52] = {98, 108, 111, 99, 107, 73, 100, 120, 46, 120, 32, 61, 32, 37, 100, 44, 32, 98, 108, 111, 99, 107, 68, 105, 109, 46, 120, 32, 61, 32, 37, 100, 44, 32, 116, 104, 114, 101, 97, 100, 73, 100, 120, 46, 120, 32, 61, 32, 37, 100, 10};
.global .align 1 .b8 $str$1[45] = {91, 71, 80, 85, 93, 32, 97, 114, 114, 97, 121, 32, 105, 110, 100, 101, 120, 32, 91, 37, 100, 93, 58, 32, 97, 100, 100, 105, 110, 103, 32, 37, 100, 32, 43, 32, 37, 100, 32, 61, 32, 37, 100, 10};

.visible .entry _Z10add_arraysPiS_S_i(
	.param .u64 .ptr .align 1 _Z10add_arraysPiS_S_i_param_0,
	.param .u64 .ptr .align 1 _Z10add_arraysPiS_S_i_param_1,
	.param .u64 .ptr .align 1 _Z10add_arraysPiS_S_i_param_2,
	.param .u32 _Z10add_arraysPiS_S_i_param_3
)
{
	.local .align 16 .b8 	__local_depot0[16];
	.reg .b64 	%SP;
	.reg .b64 	%SPL;
	.reg .pred 	%p<2>;
	.reg .b32 	%r<15>;
	.reg .b64 	%rd<18>;

	mov.u64 	%SPL, __local_depot0;
	cvta.local.u64 	%SP, %SPL;
	ld.param.u64 	%rd2, [_Z10add_arraysPiS_S_i_param_0];
	ld.param.u64 	%rd3, [_Z10add_arraysPiS_S_i_param_1];
	ld.param.u64 	%rd4, [_Z10add_arraysPiS_S_i_param_2];
	ld.param.u32 	%r2, [_Z10add_arraysPiS_S_i_param_3];
	add.u64 	%rd5, %SP, 0;
	add.u64 	%rd1, %SPL, 0;
	mov.u32 	%r3, %ctaid.x;
	mov.u32 	%r4, %ntid.x;
	mov.u32 	%r5, %tid.x;
	st.local.v2.u32 	[%rd1], {%r3, %r4};
	st.local.u32 	[%rd1+8], %r5;
	mov.u64 	%rd6, $str;
	cvta.global.u64 	%rd7, %rd6;
	{ // callseq 0, 0
	.param .b64 param0;
	st.param.b64 	[param0], %rd7;
	.param .b64 param1;
	st.param.b64 	[param1], %rd5;
	.param .b32 retval0;
	call.uni (retval0), 
	vprintf, 
	(
	param0, 
	param1
	);
	ld.param.b32 	%r6, [retval0];
	} // callseq 0
	mad.lo.s32 	%r1, %r3, %r4, %r5;
	setp.ge.s32 	%p1, %r1, %r2;
	@%p1 bra 	$L__BB0_2;
	cvta.to.global.u64 	%rd8, %rd2;
	cvta.to.global.u64 	%rd9, %rd3;
	cvta.to.global.u64 	%rd10, %rd4;
	mul.wide.s32 	%rd11, %r1, 4;
	add.s64 	%rd12, %rd8, %rd11;
	ld.global.u32 	%r8, [%rd12];
	add.s64 	%rd13, %rd9, %rd11;
	ld.global.u32 	%r9, [%rd13];
	add.s32 	%r10, %r9, %r8;
	add.s64 	%rd14, %rd10, %rd11;
	st.global.u32 	[%rd14], %r10;
	ld.global.u32 	%r11, [%rd12];
	ld.global.u32 	%r12, [%rd13];
	st.local.v4.u32 	[%rd1], {%r1, %r11, %r12, %r10};
	mov.u64 	%rd15, $str$1;
	cvta.global.u64 	%rd16, %rd15;
	{ // callseq 1, 0
	.param .b64 param0;
	st.param.b64 	[param0], %rd16;
	.param .b64 param1;
	st.param.b64 	[param1], %rd5;
	.param .b32 retval0;
	call.uni (retval0), 
	vprintf, 
	(
	param0, 
	param1
	);
	ld.param.b32 	%r13, [retval0];
	} // callseq 1
$L__BB0_2:
	ret;

}


// ===== COMPILED SASS (sm_100) =====

	.target	sm_100

	.elftype	@"ET_EXEC"


//--------------------- .note.nv.tkinfo           --------------------------
	.section	.note.nv.tkinfo,"",@"SHT_NOTE"
	.sectionflags	@"SHF_NOTE_NV_TKINFO"
	.tkinfo
        /*0018*/ 	.word	0x00000002
        /*0030*/ 	.string	""
        /*0030*/ 	.string	"ptxas"
        /*0030*/ 	.string	"Cuda compilation tools, release 13.0, V13.0.88"
        /*0030*/ 	.string	"Build cuda_13.0.r13.0/compiler.36424714_0"
        /*0030*/ 	.string	"-arch sm_100 -m 64 "



//--------------------- .note.nv.cuinfo           --------------------------
	.section	.note.nv.cuinfo,"",@"SHT_NOTE"
	.sectionflags	@"SHF_NOTE_NV_CUINFO"
        /*0018*/ 	.short	0x0002
        /*001a*/ 	.short	0x0064
        /*001c*/ 	.short	0x0082
	.zero		2


//--------------------- .nv.info                  --------------------------
	.section	.nv.info,"",@"SHT_CUDA_INFO"
	.align	4


	//----- nvinfo : EIATTR_REGCOUNT
	.align		4
        /*0000*/ 	.byte	0x04, 0x2f
        /*0002*/ 	.short	(.L_3 - .L_2)
	.align		4
.L_2:
        /*0004*/ 	.word	index@(_Z10add_arraysPiS_S_i)
        /*0008*/ 	.word	0x0000001a


	//----- nvinfo : EIATTR_FRAME_SIZE
	.align		4
.L_3:
        /*000c*/ 	.byte	0x04, 0x11
        /*000e*/ 	.short	(.L_5 - .L_4)
	.align		4
.L_4:
        /*0010*/ 	.word	index@(_Z10add_arraysPiS_S_i)
        /*0014*/ 	.word	0x00000010


	//----- nvinfo : EIATTR_MIN_STACK_SIZE
	.align		4
.L_5:
        /*0018*/ 	.byte	0x04, 0x12
        /*001a*/ 	.short	(.L_7 - .L_6)
	.align		4
.L_6:
        /*001c*/ 	.word	index@(_Z10add_arraysPiS_S_i)
        /*0020*/ 	.word	0x00000010
.L_7:


//--------------------- .nv.compat                --------------------------
	.section	.nv.compat,"",@"SHT_CUDA_COMPAT_INFO"
	.align	4
        /*0000*/ 	.byte	0x02, 0x09, 0x00, 0x00, 0x02, 0x02, 0x01, 0x00, 0x02, 0x05, 0x05, 0x00, 0x03, 0x07, 0x01, 0x01
        /*0010*/ 	.byte	0x02, 0x03, 0x00, 0x00, 0x02, 0x06, 0x01, 0x00, 0x04, 0x0b, 0x08, 0x00, 0x09, 0x00, 0x00, 0x00
        /*0020*/ 	.byte	0x00, 0x00, 0x00, 0x00


//--------------------- .nv.info._Z10add_arraysPiS_S_i --------------------------
	.section	.nv.info._Z10add_arraysPiS_S_i,"",@"SHT_CUDA_INFO"
	.sectionflags	@""
	.align	4


	//----- nvinfo : EIATTR_CUDA_API_VERSION
	.align		4
        /*0000*/ 	.byte	0x04, 0x37
        /*0002*/ 	.short	(.L_9 - .L_8)
.L_8:
        /*0004*/ 	.word	0x00000082


	//----- nvinfo : EIATTR_KPARAM_INFO
	.align		4
.L_9:
        /*0008*/ 	.byte	0x04, 0x17
        /*000a*/ 	.short	(.L_11 - .L_10)
.L_10:
        /*000c*/ 	.word	0x00000000
        /*0010*/ 	.short	0x0003
        /*0012*/ 	.short	0x0018
        /*0014*/ 	.byte	0x00, 0xf0, 0x11, 0x00


	//----- nvinfo : EIATTR_KPARAM_INFO
	.align		4
.L_11:
        /*0018*/ 	.byte	0x04, 0x17
        /*001a*/ 	.short	(.L_13 - .L_12)
.L_12:
        /*001c*/ 	.word	0x00000000
        /*0020*/ 	.short	0x0002
        /*0022*/ 	.short	0x0010
        /*0024*/ 	.byte	0x00, 0xf5, 0x21, 0x00


	//----- nvinfo : EIATTR_KPARAM_INFO
	.align		4
.L_13:
        /*0028*/ 	.byte	0x04, 0x17
        /*002a*/ 	.short	(.L_15 - .L_14)
.L_14:
        /*002c*/ 	.word	0x00000000
        /*0030*/ 	.short	0x0001
        /*0032*/ 	.short	0x0008
        /*0034*/ 	.byte	0x00, 0xf5, 0x21, 0x00


	//----- nvinfo : EIATTR_KPARAM_INFO
	.align		4
.L_15:
        /*0038*/ 	.byte	0x04, 0x17
        /*003a*/ 	.short	(.L_17 - .L_16)
.L_16:
        /*003c*/ 	.word	0x00000000
        /*0040*/ 	.short	0x0000
        /*0042*/ 	.short	0x0000
        /*0044*/ 	.byte	0x00, 0xf5, 0x21, 0x00


	//----- nvinfo : EIATTR_SPARSE_MMA_MASK
	.align		4
.L_17:
        /*0048*/ 	.byte	0x03, 0x50
        /*004a*/ 	.short	0x0000


	//----- nvinfo : EIATTR_MAXREG_COUNT
	.align		4
        /*004c*/ 	.byte	0x03, 0x1b
        /*004e*/ 	.short	0x00ff


	//----- nvinfo : EIATTR_EXTERNS
	.align		4
        /*0050*/ 	.byte	0x04, 0x0f
        /*0052*/ 	.short	(.L_19 - .L_18)


	//   ....[0]....
	.align		4
.L_18:
        /*0054*/ 	.word	index@(vprintf)


	//----- nvinfo : EIATTR_MERCURY_ISA_VERSION
	.align		4
.L_19:
        /*0058*/ 	.byte	0x03, 0x5f
        /*005a*/ 	.short	0x0101


	//----- nvinfo : EIATTR_VRC_CTA_INIT_COUNT
	.align		4
        /*005c*/ 	.byte	0x02, 0x4a
	.zero		1
	.zero		1


	//----- nvinfo : EIATTR_SYSCALL_OFFSETS
	.align		4
        /*0060*/ 	.byte	0x04, 0x46
        /*0062*/ 	.short	(.L_21 - .L_20)


	//   ....[0]....
.L_20:
        /*0064*/ 	.word	0x00000130


	//   ....[1]....
        /*0068*/ 	.word	0x000002d0


	//----- nvinfo : EIATTR_EXIT_INSTR_OFFSETS
	.align		4
.L_21:
        /*006c*/ 	.byte	0x04, 0x1c
        /*006e*/ 	.short	(.L_23 - .L_22)


	//   ....[0]....
.L_22:
        /*0070*/ 	.word	0x00000170


	//   ....[1]....
        /*0074*/ 	.word	0x000002e0


	//----- nvinfo : EIATTR_CRS_STACK_SIZE
	.align		4
.L_23:
        /*0078*/ 	.byte	0x04, 0x1e
        /*007a*/ 	.short	(.L_25 - .L_24)
.L_24:
        /*007c*/ 	.word	0x00000000


	//----- nvinfo : EIATTR_CBANK_PARAM_SIZE
	.align		4
.L_25:
        /*0080*/ 	.byte	0x03, 0x19
        /*0082*/ 	.short	0x001c


	//----- nvinfo : EIATTR_PARAM_CBANK
	.align		4
        /*0084*/ 	.byte	0x04, 0x0a
        /*0086*/ 	.short	(.L_27 - .L_26)
	.align		4
.L_26:
        /*0088*/ 	.word	index@(.nv.constant0._Z10add_arraysPiS_S_i)
        /*008c*/ 	.short	0x0380
        /*008e*/ 	.short	0x001c


	//----- nvinfo : EIATTR_SW_WAR
	.align		4
.L_27:
        /*0090*/ 	.byte	0x04, 0x36
        /*0092*/ 	.short	(.L_29 - .L_28)
.L_28:
        /*0094*/ 	.word	0x00000008
.L_29:


//--------------------- .nv.callgraph             --------------------------
	.section	.nv.callgraph,"",@"SHT_CUDA_CALLGRAPH"
	.align	4
	.sectionentsize	8
	.align		4
        /*0000*/ 	.word	0x00000000
	.align		4
        /*0004*/ 	.word	0xffffffff
	.align		4
        /*0008*/ 	.word	index@(_Z10add_arraysPiS_S_i)
	.align		4
        /*000c*/ 	.word	index@(vprintf)
	.align		4
        /*0010*/ 	.word	0x00000000
	.align		4
        /*0014*/ 	.word	0xfffffffe
	.align		4
        /*0018*/ 	.word	0x00000000
	.align		4
        /*001c*/ 	.word	0xfffffffd
	.align		4
        /*0020*/ 	.word	0x00000000
	.align		4
        /*0024*/ 	.word	0xfffffffc


//--------------------- .nv.constant4             --------------------------
	.section	.nv.constant4,"a",@progbits
	.align	8
	.align		8
.nv.constant4:
        /*0000*/ 	.dword	vprintf
	.align		8
        /*0008*/ 	.dword	$str
	.align		8
        /*0010*/ 	.dword	$str$1


//--------------------- .text._Z10add_arraysPiS_S_i --------------------------
	.section	.text._Z10add_arraysPiS_S_i,"ax",@progbits
	.align	128
        .global         _Z10add_arraysPiS_S_i
        .type           _Z10add_arraysPiS_S_i,@function
        .size           _Z10add_arraysPiS_S_i,(.L_x_3 - _Z10add_arraysPiS_S_i)
        .other          _Z10add_arraysPiS_S_i,@"STO_CUDA_ENTRY STV_DEFAULT"
_Z10add_arraysPiS_S_i:
.text._Z10add_arraysPiS_S_i:
[----:B------:R-:W0:Y:S01]  /*0000*/  LDC R1, c[0x0][0x37c] ;  /* 0x0000df00ff017b82 */ /* 0x000e220000000800 */
[----:B------:R-:W1:Y:S01]  /*0010*/  S2R R22, SR_TID.X ;  /* 0x0000000000167919 */ /* 0x000e620000002100 */
[----:B------:R-:W2:Y:S06]  /*0020*/  LDCU UR5, c[0x0][0x2fc] ;  /* 0x00005f80ff0577ac */ /* 0x000eac0008000800 */
[----:B------:R-:W3:Y:S01]  /*0030*/  LDC R19, c[0x0][0x360] ;  /* 0x0000d800ff137b82 */ /* 0x000ee20000000800 */
[----:B0-----:R-:W-:Y:S01]  /*0040*/  VIADD R1, R1, 0xfffffff0 ;  /* 0xfffffff001017836 */ /* 0x001fe20000000000 */
[----:B------:R-:W3:Y:S01]  /*0050*/  S2R R18, SR_CTAID.X ;  /* 0x0000000000127919 */ /* 0x000ee20000002500 */
[----:B------:R-:W0:Y:S01]  /*0060*/  LDCU UR4, c[0x0][0x2f8] ;  /* 0x00005f00ff0477ac */ /* 0x000e220008000800 */
[----:B------:R-:W-:Y:S01]  /*0070*/  MOV R17, 0x0 ;  /* 0x0000000000117802 */ /* 0x000fe20000000f00 */
[----:B------:R-:W4:Y:S03]  /*0080*/  LDCU.64 UR6, c[0x4][0x8] ;  /* 0x01000100ff0677ac */ /* 0x000f260008000a00 */
[----:B------:R0:W3:Y:S02]  /*0090*/  LDC.64 R8, c[0x4][R17] ;  /* 0x0100000011087b82 */ /* 0x0000e40000000a00 */
[----:B0-----:R-:W-:-:S04]  /*00a0*/  IADD3 R2, P0, PT, R1, UR4, RZ ;  /* 0x0000000401027c10 */ /* 0x001fc8000ff1e0ff */
[----:B--2---:R-:W-:Y:S01]  /*00b0*/  IADD3.X R16, PT, PT, RZ, UR5, RZ, P0, !PT ;  /* 0x00000005ff107c10 */ /* 0x004fe200087fe4ff */
[----:B----4-:R-:W-:Y:S01]  /*00c0*/  IMAD.U32 R4, RZ, RZ, UR6 ;  /* 0x00000006ff047e24 */ /* 0x010fe2000f8e00ff */
[----:B------:R-:W-:Y:S01]  /*00d0*/  MOV R5, UR7 ;  /* 0x0000000700057c02 */ /* 0x000fe20008000f00 */
[----:B------:R-:W-:Y:S01]  /*00e0*/  IMAD.MOV.U32 R6, RZ, RZ, R2 ;  /* 0x000000ffff067224 */ /* 0x000fe200078e0002 */
[----:B------:R-:W-:Y:S01]  /*00f0*/  MOV R7, R16 ;  /* 0x0000001000077202 */ /* 0x000fe20000000f00 */
[----:B-1----:R0:W-:Y:S04]  /*0100*/  STL [R1+0x8], R22 ;  /* 0x0000081601007387 */ /* 0x0021e80000100800 */
[----:B---3--:R0:W-:Y:S02]  /*0110*/  STL.64 [R1], R18 ;  /* 0x0000001201007387 */ /* 0x0081e40000100a00 */
[----:B------:R-:W-:-:S07]  /*0120*/  LEPC R20, `(.L_x_0) ;  /* 0x000000001014794e */ /* 0x000fce0000000000 */
[----:B0-----:R-:W-:Y:S05]  /*0130*/  CALL.ABS.NOINC R8 ;  /* 0x0000000008007343 */ /* 0x001fea0003c00000 */
.L_x_0:
[----:B------:R-:W0:Y:S01]  /*0140*/  LDCU UR4, c[0x0][0x398] ;  /* 0x00007300ff0477ac */ /* 0x000e220008000800 */
[----:B------:R-:W-:-:S05]  /*0150*/  IMAD R8, R18, R19, R22 ;  /* 0x0000001312087224 */ /* 0x000fca00078e0216 */
[----:B0-----:R-:W-:-:S13]  /*0160*/  ISETP.GE.AND P0, PT, R8, UR4, PT ;  /* 0x0000000408007c0c */ /* 0x001fda000bf06270 */
[----:B------:R-:W-:Y:S05]  /*0170*/  @P0 EXIT ;  /* 0x000000000000094d */ /* 0x000fea0003800000 */
[----:B------:R-:W0:Y:S01]  /*0180*/  LDC.64 R12, c[0x0][0x380] ;  /* 0x0000e000ff0c7b82 */ /* 0x000e220000000a00 */
[----:B------:R-:W1:Y:S07]  /*0190*/  LDCU.64 UR4, c[0x0][0x358] ;  /* 0x00006b00ff0477ac */ /* 0x000e6e0008000a00 */
[----:B------:R-:W2:Y:S08]  /*01a0*/  LDC.64 R14, c[0x0][0x388] ;  /* 0x0000e200ff0e7b82 */ /* 0x000eb00000000a00 */
[----:B------:R-:W3:Y:S01]  /*01b0*/  LDC.64 R18, c[0x0][0x390] ;  /* 0x0000e400ff127b82 */ /* 0x000ee20000000a00 */
[----:B0-----:R-:W-:-:S05]  /*01c0*/  IMAD.WIDE R12, R8, 0x4, R12 ;  /* 0x00000004080c7825 */ /* 0x001fca00078e020c */
[----:B-1----:R-:W4:Y:S01]  /*01d0*/  LDG.E R11, desc[UR4][R12.64] ;  /* 0x000000040c0b7981 */ /* 0x002f22000c1e1900 */
[----:B--2---:R-:W-:-:S05]  /*01e0*/  IMAD.WIDE R14, R8, 0x4, R14 ;  /* 0x00000004080e7825 */ /* 0x004fca00078e020e */
[----:B------:R-:W4:Y:S01]  /*01f0*/  LDG.E R0, desc[UR4][R14.64] ;  /* 0x000000040e007981 */ /* 0x000f22000c1e1900 */
[----:B---3--:R-:W-:-:S04]  /*0200*/  IMAD.WIDE R18, R8, 0x4, R18 ;  /* 0x0000000408127825 */ /* 0x008fc800078e0212 */
[----:B----4-:R-:W-:-:S05]  /*0210*/  IMAD.IADD R11, R11, 0x1, R0 ;  /* 0x000000010b0b7824 */ /* 0x010fca00078e0200 */
[----:B------:R0:W-:Y:S04]  /*0220*/  STG.E desc[UR4][R18.64], R11 ;  /* 0x0000000b12007986 */ /* 0x0001e8000c101904 */
[----:B------:R-:W2:Y:S04]  /*0230*/  LDG.E R9, desc[UR4][R12.64] ;  /* 0x000000040c097981 */ /* 0x000ea8000c1e1900 */
[----:B------:R-:W2:Y:S01]  /*0240*/  LDG.E R10, desc[UR4][R14.64] ;  /* 0x000000040e0a7981 */ /* 0x000ea2000c1e1900 */
[----:B------:R0:W1:Y:S01]  /*0250*/  LDC.64 R22, c[0x4][R17] ;  /* 0x0100000011167b82 */ /* 0x0000620000000a00 */
[----:B------:R-:W3:Y:S01]  /*0260*/  LDCU.64 UR4, c[0x4][0x10] ;  /* 0x01000200ff0477ac */ /* 0x000ee20008000a00 */
[----:B------:R-:W-:Y:S01]  /*0270*/  MOV R6, R2 ;  /* 0x0000000200067202 */ /* 0x000fe20000000f00 */
[----:B------:R-:W-:Y:S01]  /*0280*/  IMAD.MOV.U32 R7, RZ, RZ, R16 ;  /* 0x000000ffff077224 */ /* 0x000fe200078e0010 */
[----:B---3--:R-:W-:Y:S01]  /*0290*/  MOV R4, UR4 ;  /* 0x0000000400047c02 */ /* 0x008fe20008000f00 */
[----:B------:R-:W-:Y:S01]  /*02a0*/  IMAD.U32 R5, RZ, RZ, UR5 ;  /* 0x00000005ff057e24 */ /* 0x000fe2000f8e00ff */
[----:B-12---:R0:W-:Y:S06]  /*02b0*/  STL.128 [R1], R8 ;  /* 0x0000000801007387 */ /* 0x0061ec0000100c00 */
[----:B------:R-:W-:-:S07]  /*02c0*/  LEPC R20, `(.L_x_1) ;  /* 0x000000001014794e */ /* 0x000fce0000000000 */
[----:B0-----:R-:W-:Y:S05]  /*02d0*/  CALL.ABS.NOINC R22 ;  /* 0x0000000016007343 */ /* 0x001fea0003c00000 */
.L_x_1:
[----:B------:R-:W-:Y:S05]  /*02e0*/  EXIT ;  /* 0x000000000000794d */ /* 0x000fea0003800000 */
.L_x_2:
[----:B------:R-:W-:-:S00]  /*02f0*/  BRA `(.L_x_2) ;  /* 0xfffffffc00fc7947 */ /* 0x000fc0000383ffff */
[----:B------:R-:W-:-:S00]  /*0300*/  NOP ;  /* 0x0000000000007918 */ /* 0x000fc00000000000 */
[----:B------:R-:W-:-:S00]  /*0310*/  NOP ;  /* 0x0000000000007918 */ /* 0x000fc00000000000 */
[----:B------:R-:W-:-:S00]  /*0320*/  NOP ;  /* 0x0000000000007918 */ /* 0x000fc00000000000 */
[----:B------:R-:W-:-:S00]  /*0330*/  NOP ;  /* 0x0000000000007918 */ /* 0x000fc00000000000 */
[----:B------:R-:W-:-:S00]  /*0340*/  NOP ;  /* 0x0000000000007918 */ /* 0x000fc00000000000 */
[----:B------:R-:W-:-:S00]  /*0350*/  NOP ;  /* 0x0000000000007918 */ /* 0x000fc00000000000 */
[----:B------:R-:W-:-:S00]  /*0360*/  NOP ;  /* 0x0000000000007918 */ /* 0x000fc00000000000 */
[----:B------:R-:W-:-:S00]  /*0370*/  NOP ;  /* 0x0000000000007918 */ /* 0x000fc00000000000 */
.L_x_3:


//--------------------- .nv.global.init           --------------------------
	.section	.nv.global.init,"aw",@progbits
.nv.global.init:
	.type		$str$1,@object
	.size		$str$1,($str - $str$1)
$str$1:
        /*0000*/ 	.byte	0x5b, 0x47, 0x50, 0x55, 0x5d, 0x20, 0x61, 0x72, 0x72, 0x61, 0x79, 0x20, 0x69, 0x6e, 0x64, 0x65
        /*0010*/ 	.byte	0x78, 0x20, 0x5b, 0x25, 0x64, 0x5d, 0x3a, 0x20, 0x61, 0x64, 0x64, 0x69, 0x6e, 0x67, 0x20, 0x25
        /*0020*/ 	.byte	0x64, 0x20, 0x2b, 0x20, 0x25, 0x64, 0x20, 0x3d, 0x20, 0x25, 0x64, 0x0a, 0x00
	.type		$str,@object
	.size		$str,(.L_0 - $str)
$str:
        /*002d*/ 	.byte	0x62, 0x6c, 0x6f, 0x63, 0x6b, 0x49, 0x64, 0x78, 0x2e, 0x78, 0x20, 0x3d, 0x20, 0x25, 0x64, 0x2c
        /*003d*/ 	.byte	0x20, 0x62, 0x6c, 0x6f, 0x63, 0x6b, 0x44, 0x69, 0x6d, 0x2e, 0x78, 0x20, 0x3d, 0x20, 0x25, 0x64
        /*004d*/ 	.byte	0x2c, 0x20, 0x74, 0x68, 0x72, 0x65, 0x61, 0x64, 0x49, 0x64, 0x78, 0x2e, 0x78, 0x20, 0x3d, 0x20
        /*005d*/ 	.byte	0x25, 0x64, 0x0a, 0x00
.L_0:


//--------------------- .nv.shared.reserved.0     --------------------------
	.section	.nv.shared.reserved.0,"aw",@nobits
	.weak		__nv_reservedSMEM_offset_0_alias
	.size		__nv_reservedSMEM_offset_0_alias, 0, 64
	.other		__nv_reservedSMEM_offset_0_alias,@"STO_CUDA_RESERVED_SHARED STV_DEFAULT"
__nv_reservedSMEM_offset_0_alias:
	.zero		0
	.zero		64


//--------------------- .nv.constant0._Z10add_arraysPiS_S_i --------------------------
	.section	.nv.constant0._Z10add_arraysPiS_S_i,"a",@progbits
	.sectionflags	@""
	.align	4
.nv.constant0._Z10add_arraysPiS_S_i:
	.zero		924


//--------------------- SYMBOLS --------------------------

	.type		.nv.reservedSmem.offset0,@object
	.size		.nv.reservedSmem.offset0,0x4
	.type		vprintf,@function
